//
// Generated by NVIDIA NVVM Compiler
//
// Compiler Build ID: CL-36424714
// Cuda compilation tools, release 13.0, V13.0.88
// Based on NVVM 20.0.0
//

.version 9.0
.target sm_100
.address_size 64

	// .globl	_Z9MatrixAddPKfS0_Pfi

.visible .entry _Z9MatrixAddPKfS0_Pfi(
	.param .u64 .ptr .align 1 _Z9MatrixAddPKfS0_Pfi_param_0,
	.param .u64 .ptr .align 1 _Z9MatrixAddPKfS0_Pfi_param_1,
	.param .u64 .ptr .align 1 _Z9MatrixAddPKfS0_Pfi_param_2,
	.param .u32 _Z9MatrixAddPKfS0_Pfi_param_3
)
{
	.reg .pred 	%p<2>;
	.reg .b32 	%r<6>;
	.reg .b32 	%f<4>;
	.reg .b64 	%rd<11>;

	ld.param.u64 	%rd1, [_Z9MatrixAddPKfS0_Pfi_param_0];
	ld.param.u64 	%rd2, [_Z9MatrixAddPKfS0_Pfi_param_1];
	ld.param.u64 	%rd3, [_Z9MatrixAddPKfS0_Pfi_param_2];
	ld.param.u32 	%r2, [_Z9MatrixAddPKfS0_Pfi_param_3];
	mov.u32 	%r3, %tid.x;
	mov.u32 	%r4, %ctaid.x;
	mov.u32 	%r5, %ntid.x;
	mad.lo.s32 	%r1, %r4, %r5, %r3;
	setp.ge.s32 	%p1, %r1, %r2;
	@%p1 bra 	$L__BB0_2;
	cvta.to.global.u64 	%rd4, %rd1;
	cvta.to.global.u64 	%rd5, %rd2;
	cvta.to.global.u64 	%rd6, %rd3;
	mul.wide.s32 	%rd7, %r1, 4;
	add.s64 	%rd8, %rd4, %rd7;
	ld.global.f32 	%f1, [%rd8];
	add.s64 	%rd9, %rd5, %rd7;
	ld.global.f32 	%f2, [%rd9];
	add.f32 	%f3, %f1, %f2;
	add.s64 	%rd10, %rd6, %rd7;
	st.global.f32 	[%rd10], %f3;
$L__BB0_2:
	ret;

}


// ===== COMPILED SASS (sm_100) =====

	.target	sm_100

	.elftype	@"ET_EXEC"


//--------------------- .note.nv.tkinfo           --------------------------
	.section	.note.nv.tkinfo,"",@"SHT_NOTE"
	.sectionflags	@"SHF_NOTE_NV_TKINFO"
	.tkinfo
        /*0018*/ 	.word	0x00000002
        /*0030*/ 	.string	""
        /*0030*/ 	.string	"ptxas"
        /*0030*/ 	.string	"Cuda compilation tools, release 13.0, V13.0.88"
        /*0030*/ 	.string	"Build cuda_13.0.r13.0/compiler.36424714_0"
        /*0030*/ 	.string	"-arch sm_100 -m 64 "



//--------------------- .note.nv.cuinfo           --------------------------
	.section	.note.nv.cuinfo,"",@"SHT_NOTE"
	.sectionflags	@"SHF_NOTE_NV_CUINFO"
        /*0018*/ 	.short	0x0002
        /*001a*/ 	.short	0x0064
        /*001c*/ 	.short	0x0082
	.zero		2


//--------------------- .nv.info                  --------------------------
	.section	.nv.info,"",@"SHT_CUDA_INFO"
	.align	4


	//----- nvinfo : EIATTR_REGCOUNT
	.align		4
        /*0000*/ 	.byte	0x04, 0x2f
        /*0002*/ 	.short	(.L_1 - .L_0)
	.align		4
.L_0:
        /*0004*/ 	.word	index@(_Z9MatrixAddPKfS0_Pfi)
        /*0008*/ 	.word	0x0000000c


	//----- nvinfo : EIATTR_FRAME_SIZE
	.align		4
.L_1:
        /*000c*/ 	.byte	0x04, 0x11
        /*000e*/ 	.short	(.L_3 - .L_2)
	.align		4
.L_2:
        /*0010*/ 	.word	index@(_Z9MatrixAddPKfS0_Pfi)
        /*0014*/ 	.word	0x00000000


	//----- nvinfo : EIATTR_MIN_STACK_SIZE
	.align		4
.L_3:
        /*0018*/ 	.byte	0x04, 0x12
        /*001a*/ 	.short	(.L_5 - .L_4)
	.align		4
.L_4:
        /*001c*/ 	.word	index@(_Z9MatrixAddPKfS0_Pfi)
        /*0020*/ 	.word	0x00000000
.L_5:


//--------------------- .nv.compat                --------------------------
	.section	.nv.compat,"",@"SHT_CUDA_COMPAT_INFO"
	.align	4
        /*0000*/ 	.byte	0x02, 0x09, 0x00, 0x00, 0x02, 0x02, 0x01, 0x00, 0x02, 0x05, 0x05, 0x00, 0x03, 0x07, 0x01, 0x01
        /*0010*/ 	.byte	0x02, 0x03, 0x00, 0x00, 0x02, 0x06, 0x01, 0x00, 0x04, 0x0b, 0x08, 0x00, 0x09, 0x00, 0x00, 0x00
        /*0020*/ 	.byte	0x00, 0x00, 0x00, 0x00


//--------------------- .nv.info._Z9MatrixAddPKfS0_Pfi --------------------------
	.section	.nv.info._Z9MatrixAddPKfS0_Pfi,"",@"SHT_CUDA_INFO"
	.sectionflags	@""
	.align	4


	//----- nvinfo : EIATTR_CUDA_API_VERSION
	.align		4
        /*0000*/ 	.byte	0x04, 0x37
        /*0002*/ 	.short	(.L_7 - .L_6)
.L_6:
        /*0004*/ 	.word	0x00000082


	//----- nvinfo : EIATTR_KPARAM_INFO
	.align		4
.L_7:
        /*0008*/ 	.byte	0x04, 0x17
        /*000a*/ 	.short	(.L_9 - .L_8)
.L_8:
        /*000c*/ 	.word	0x00000000
        /*0010*/ 	.short	0x0003
        /*0012*/ 	.short	0x0018
        /*0014*/ 	.byte	0x00, 0xf0, 0x11, 0x00


	//----- nvinfo : EIATTR_KPARAM_INFO
	.align		4
.L_9:
        /*0018*/ 	.byte	0x04, 0x17
        /*001a*/ 	.short	(.L_11 - .L_10)
.L_10:
        /*001c*/ 	.word	0x00000000
        /*0020*/ 	.short	0x0002
        /*0022*/ 	.short	0x0010
        /*0024*/ 	.byte	0x00, 0xf5, 0x21, 0x00


	//----- nvinfo : EIATTR_KPARAM_INFO
	.align		4
.L_11:
        /*0028*/ 	.byte	0x04, 0x17
        /*002a*/ 	.short	(.L_13 - .L_12)
.L_12:
        /*002c*/ 	.word	0x00000000
        /*0030*/ 	.short	0x0001
        /*0032*/ 	.short	0x0008
        /*0034*/ 	.byte	0x00, 0xf5, 0x21, 0x00


	//----- nvinfo : EIATTR_KPARAM_INFO
	.align		4
.L_13:
        /*0038*/ 	.byte	0x04, 0x17
        /*003a*/ 	.short	(.L_15 - .L_14)
.L_14:
        /*003c*/ 	.word	0x00000000
        /*0040*/ 	.short	0x0000
        /*0042*/ 	.short	0x0000
        /*0044*/ 	.byte	0x00, 0xf5, 0x21, 0x00


	//----- nvinfo : EIATTR_SPARSE_MMA_MASK
	.align		4
.L_15:
        /*0048*/ 	.byte	0x03, 0x50
        /*004a*/ 	.short	0x0000


	//----- nvinfo : EIATTR_MAXREG_COUNT
	.align		4
        /*004c*/ 	.byte	0x03, 0x1b
        /*004e*/ 	.short	0x00ff


	//----- nvinfo : EIATTR_MERCURY_ISA_VERSION
	.align		4
        /*0050*/ 	.byte	0x03, 0x5f
        /*0052*/ 	.short	0x0101


	//----- nvinfo : EIATTR_VRC_CTA_INIT_COUNT
	.align		4
        /*0054*/ 	.byte	0x02, 0x4a
	.zero		1
	.zero		1


	//----- nvinfo : EIATTR_EXIT_INSTR_OFFSETS
	.align		4
        /*0058*/ 	.byte	0x04, 0x1c
        /*005a*/ 	.short	(.L_17 - .L_16)


	//   ....[0]....
.L_16:
        /*005c*/ 	.word	0x00000070


	//   ....[1]....
        /*0060*/ 	.word	0x00000130


	//----- nvinfo : EIATTR_CBANK_PARAM_SIZE
	.align		4
.L_17:
        /*0064*/ 	.byte	0x03, 0x19
        /*0066*/ 	.short	0x001c


	//----- nvinfo : EIATTR_PARAM_CBANK
	.align		4
        /*0068*/ 	.byte	0x04, 0x0a
        /*006a*/ 	.short	(.L_19 - .L_18)
	.align		4
.L_18:
        /*006c*/ 	.word	index@(.nv.constant0._Z9MatrixAddPKfS0_Pfi)
        /*0070*/ 	.short	0x0380
        /*0072*/ 	.short	0x001c


	//----- nvinfo : EIATTR_SW_WAR
	.align		4
.L_19:
        /*0074*/ 	.byte	0x04, 0x36
        /*0076*/ 	.short	(.L_21 - .L_20)
.L_20:
        /*0078*/ 	.word	0x00000008
.L_21:


//--------------------- .nv.callgraph             --------------------------
	.section	.nv.callgraph,"",@"SHT_CUDA_CALLGRAPH"
	.align	4
	.sectionentsize	8
	.align		4
        /*0000*/ 	.word	0x00000000
	.align		4
        /*0004*/ 	.word	0xffffffff
	.align		4
        /*0008*/ 	.word	0x00000000
	.align		4
        /*000c*/ 	.word	0xfffffffe
	.align		4
        /*0010*/ 	.word	0x00000000
	.align		4
        /*0014*/ 	.word	0xfffffffd
	.align		4
        /*0018*/ 	.word	0x00000000
	.align		4
        /*001c*/ 	.word	0xfffffffc


//--------------------- .text._Z9MatrixAddPKfS0_Pfi --------------------------
	.section	.text._Z9MatrixAddPKfS0_Pfi,"ax",@progbits
	.align	128
        .global         _Z9MatrixAddPKfS0_Pfi
        .type           _Z9MatrixAddPKfS0_Pfi,@function
        .size           _Z9MatrixAddPKfS0_Pfi,(.L_x_1 - _Z9MatrixAddPKfS0_Pfi)
        .other          _Z9MatrixAddPKfS0_Pfi,@"STO_CUDA_ENTRY STV_DEFAULT"
_Z9MatrixAddPKfS0_Pfi:
.text._Z9MatrixAddPKfS0_Pfi:
[----:B------:R-:W-:Y:S01]  /*0000*/  LDC R1, c[0x0][0x37c] ;  /* 0x0000df00ff017b82 */ /* 0x000fe20000000800 */
[----:B------:R-:W0:Y:S07]  /*0010*/  S2R R9, SR_TID.X ;  /* 0x0000000000097919 */ /* 0x000e2e0000002100 */
[----:B------:R-:W0:Y:S01]  /*0020*/  S2UR UR4, SR_CTAID.X ;  /* 0x00000000000479c3 */ /* 0x000e220000002500 */
[----:B------:R-:W1:Y:S07]  /*0030*/  LDCU UR5, c[0x0][0x398] ;  /* 0x00007300ff0577ac */ /* 0x000e6e0008000800 */
[----:B------:R-:W0:Y:S02]  /*0040*/  LDC R0, c[0x0][0x360] ;  /* 0x0000d800ff007b82 */ /* 0x000e240000000800 */
[----:B0-----:R-:W-:-:S05]  /*0050*/  IMAD R9, R0, UR4, R9 ;  /* 0x0000000400097c24 */ /* 0x001fca000f8e0209 */
[----:B-1----:R-:W-:-:S13]  /*0060*/  ISETP.GE.AND P0, PT, R9, UR5, PT ;  /* 0x0000000509007c0c */ /* 0x002fda000bf06270 */
[----:B------:R-:W-:Y:S05]  /*0070*/  @P0 EXIT ;  /* 0x000000000000094d */ /* 0x000fea0003800000 */
[----:B------:R-:W0:Y:S01]  /*0080*/  LDC.64 R2, c[0x0][0x380] ;  /* 0x0000e000ff027b82 */ /* 0x000e220000000a00 */
[----:B------:R-:W1:Y:S07]  /*0090*/  LDCU.64 UR4, c[0x0][0x358] ;  /* 0x00006b00ff0477ac */ /* 0x000e6e0008000a00 */
[----:B------:R-:W2:Y:S08]  /*00a0*/  LDC.64 R4, c[0x0][0x388] ;  /* 0x0000e200ff047b82 */ /* 0x000eb00000000a00 */
[----:B------:R-:W3:Y:S01]  /*00b0*/  LDC.64 R6, c[0x0][0x390] ;  /* 0x0000e400ff067b82 */ /* 0x000ee20000000a00 */
[----:B0-----:R-:W-:-:S06]  /*00c0*/  IMAD.WIDE R2, R9, 0x4, R2 ;  /* 0x0000000409027825 */ /* 0x001fcc00078e0202 */
[----:B-1----:R-:W4:Y:S01]  /*00d0*/  LDG.E R2, desc[UR4][R2.64] ;  /* 0x0000000402027981 */ /* 0x002f22000c1e1900 */
[----:B--2---:R-:W-:-:S06]  /*00e0*/  IMAD.WIDE R4, R9, 0x4, R4 ;  /* 0x0000000409047825 */ /* 0x004fcc00078e0204 */
[----:B------:R-:W4:Y:S01]  /*00f0*/  LDG.E R5, desc[UR4][R4.64] ;  /* 0x0000000404057981 */ /* 0x000f22000c1e1900 */
[----:B---3--:R-:W-:-:S04]  /*0100*/  IMAD.WIDE R6, R9, 0x4, R6 ;  /* 0x0000000409067825 */ /* 0x008fc800078e0206 */
[----:B----4-:R-:W-:-:S05]  /*0110*/  FADD R9, R2, R5 ;  /* 0x0000000502097221 */ /* 0x010fca0000000000 */
[----:B------:R-:W-:Y:S01]  /*0120*/  STG.E desc[UR4][R6.64], R9 ;  /* 0x0000000906007986 */ /* 0x000fe2000c101904 */
[----:B------:R-:W-:Y:S05]  /*0130*/  EXIT ;  /* 0x000000000000794d */ /* 0x000fea0003800000 */
.L_x_0:
[----:B------:R-:W-:-:S00]  /*0140*/  BRA `(.L_x_0) ;  /* 0xfffffffc00fc7947 */ /* 0x000fc0000383ffff */
[----:B------:R-:W-:-:S00]  /*0150*/  NOP ;  /* 0x0000000000007918 */ /* 0x000fc00000000000 */
        /* <DEDUP_REMOVED lines=10> */
.L_x_1:


//--------------------- .nv.shared.reserved.0     --------------------------
	.section	.nv.shared.reserved.0,"aw",@nobits
	.weak		__nv_reservedSMEM_offset_0_alias
	.size		__nv_reservedSMEM_offset_0_alias, 0, 64
	.other		__nv_reservedSMEM_offset_0_alias,@"STO_CUDA_RESERVED_SHARED STV_DEFAULT"
__nv_reservedSMEM_offset_0_alias:
	.zero		0
	.zero		64


//--------------------- .nv.constant0._Z9MatrixAddPKfS0_Pfi --------------------------
	.section	.nv.constant0._Z9MatrixAddPKfS0_Pfi,"a",@progbits
	.sectionflags	@""
	.align	4
.nv.constant0._Z9MatrixAddPKfS0_Pfi:
	.zero		924


//--------------------- SYMBOLS --------------------------

	.type		.nv.reservedSmem.offset0,@object
	.size		.nv.reservedSmem.offset0,0x4
